//
// Generated by NVIDIA NVVM Compiler
//
// Compiler Build ID: CL-36424714
// Cuda compilation tools, release 13.0, V13.0.88
// Based on NVVM 20.0.0
//

.version 9.0
.target sm_100
.address_size 64

	// .globl	_Z26globalMatrixMultiplicationPA256_fPA128_fS2_

.visible .entry _Z26globalMatrixMultiplicationPA256_fPA128_fS2_(
	.param .u64 .ptr .align 1 _Z26globalMatrixMultiplicationPA256_fPA128_fS2__param_0,
	.param .u64 .ptr .align 1 _Z26globalMatrixMultiplicationPA256_fPA128_fS2__param_1,
	.param .u64 .ptr .align 1 _Z26globalMatrixMultiplicationPA256_fPA128_fS2__param_2
)
{
	.reg .pred 	%p<2>;
	.reg .b32 	%r<13>;
	.reg .b32 	%f<52>;
	.reg .b64 	%rd<22>;

	ld.param.u64 	%rd8, [_Z26globalMatrixMultiplicationPA256_fPA128_fS2__param_0];
	ld.param.u64 	%rd9, [_Z26globalMatrixMultiplicationPA256_fPA128_fS2__param_1];
	ld.param.u64 	%rd10, [_Z26globalMatrixMultiplicationPA256_fPA128_fS2__param_2];
	cvta.to.global.u64 	%rd11, %rd10;
	cvta.to.global.u64 	%rd12, %rd9;
	cvta.to.global.u64 	%rd13, %rd8;
	mov.u32 	%r4, %tid.x;
	mov.u32 	%r5, %ctaid.x;
	mov.u32 	%r6, %ntid.x;
	mad.lo.s32 	%r7, %r5, %r6, %r4;
	mov.u32 	%r8, %tid.y;
	mov.u32 	%r9, %ctaid.y;
	mov.u32 	%r10, %ntid.y;
	mad.lo.s32 	%r11, %r9, %r10, %r8;
	mul.wide.s32 	%rd14, %r7, 512;
	add.s64 	%rd15, %rd11, %rd14;
	mul.wide.u32 	%rd16, %r11, 4;
	add.s64 	%rd1, %rd15, %rd16;
	ld.global.f32 	%f51, [%rd1];
	mul.wide.s32 	%rd17, %r7, 1024;
	add.s64 	%rd18, %rd17, %rd13;
	add.s64 	%rd21, %rd18, 32;
	add.s64 	%rd19, %rd16, %rd12;
	add.s64 	%rd20, %rd19, 4096;
	mov.b32 	%r12, 0;
$L__BB0_1:
	ld.global.f32 	%f4, [%rd21+-32];
	ld.global.f32 	%f5, [%rd20+-4096];
	fma.rn.f32 	%f6, %f4, %f5, %f51;
	st.global.f32 	[%rd1], %f6;
	ld.global.f32 	%f7, [%rd21+-28];
	ld.global.f32 	%f8, [%rd20+-3584];
	fma.rn.f32 	%f9, %f7, %f8, %f6;
	st.global.f32 	[%rd1], %f9;
	ld.global.f32 	%f10, [%rd21+-24];
	ld.global.f32 	%f11, [%rd20+-3072];
	fma.rn.f32 	%f12, %f10, %f11, %f9;
	st.global.f32 	[%rd1], %f12;
	ld.global.f32 	%f13, [%rd21+-20];
	ld.global.f32 	%f14, [%rd20+-2560];
	fma.rn.f32 	%f15, %f13, %f14, %f12;
	st.global.f32 	[%rd1], %f15;
	ld.global.f32 	%f16, [%rd21+-16];
	ld.global.f32 	%f17, [%rd20+-2048];
	fma.rn.f32 	%f18, %f16, %f17, %f15;
	st.global.f32 	[%rd1], %f18;
	ld.global.f32 	%f19, [%rd21+-12];
	ld.global.f32 	%f20, [%rd20+-1536];
	fma.rn.f32 	%f21, %f19, %f20, %f18;
	st.global.f32 	[%rd1], %f21;
	ld.global.f32 	%f22, [%rd21+-8];
	ld.global.f32 	%f23, [%rd20+-1024];
	fma.rn.f32 	%f24, %f22, %f23, %f21;
	st.global.f32 	[%rd1], %f24;
	ld.global.f32 	%f25, [%rd21+-4];
	ld.global.f32 	%f26, [%rd20+-512];
	fma.rn.f32 	%f27, %f25, %f26, %f24;
	st.global.f32 	[%rd1], %f27;
	ld.global.f32 	%f28, [%rd21];
	ld.global.f32 	%f29, [%rd20];
	fma.rn.f32 	%f30, %f28, %f29, %f27;
	st.global.f32 	[%rd1], %f30;
	ld.global.f32 	%f31, [%rd21+4];
	ld.global.f32 	%f32, [%rd20+512];
	fma.rn.f32 	%f33, %f31, %f32, %f30;
	st.global.f32 	[%rd1], %f33;
	ld.global.f32 	%f34, [%rd21+8];
	ld.global.f32 	%f35, [%rd20+1024];
	fma.rn.f32 	%f36, %f34, %f35, %f33;
	st.global.f32 	[%rd1], %f36;
	ld.global.f32 	%f37, [%rd21+12];
	ld.global.f32 	%f38, [%rd20+1536];
	fma.rn.f32 	%f39, %f37, %f38, %f36;
	st.global.f32 	[%rd1], %f39;
	ld.global.f32 	%f40, [%rd21+16];
	ld.global.f32 	%f41, [%rd20+2048];
	fma.rn.f32 	%f42, %f40, %f41, %f39;
	st.global.f32 	[%rd1], %f42;
	ld.global.f32 	%f43, [%rd21+20];
	ld.global.f32 	%f44, [%rd20+2560];
	fma.rn.f32 	%f45, %f43, %f44, %f42;
	st.global.f32 	[%rd1], %f45;
	ld.global.f32 	%f46, [%rd21+24];
	ld.global.f32 	%f47, [%rd20+3072];
	fma.rn.f32 	%f48, %f46, %f47, %f45;
	st.global.f32 	[%rd1], %f48;
	ld.global.f32 	%f49, [%rd21+28];
	ld.global.f32 	%f50, [%rd20+3584];
	fma.rn.f32 	%f51, %f49, %f50, %f48;
	st.global.f32 	[%rd1], %f51;
	add.s32 	%r12, %r12, 16;
	add.s64 	%rd21, %rd21, 64;
	add.s64 	%rd20, %rd20, 8192;
	setp.ne.s32 	%p1, %r12, 256;
	@%p1 bra 	$L__BB0_1;
	ret;

}


// ===== COMPILED SASS (sm_100) =====

	.target	sm_100

	.elftype	@"ET_EXEC"


//--------------------- .note.nv.tkinfo           --------------------------
	.section	.note.nv.tkinfo,"",@"SHT_NOTE"
	.sectionflags	@"SHF_NOTE_NV_TKINFO"
	.tkinfo
        /*0018*/ 	.word	0x00000002
        /*0030*/ 	.string	""
        /*0030*/ 	.string	"ptxas"
        /*0030*/ 	.string	"Cuda compilation tools, release 13.0, V13.0.88"
        /*0030*/ 	.string	"Build cuda_13.0.r13.0/compiler.36424714_0"
        /*0030*/ 	.string	"-arch sm_100 -m 64 "



//--------------------- .note.nv.cuinfo           --------------------------
	.section	.note.nv.cuinfo,"",@"SHT_NOTE"
	.sectionflags	@"SHF_NOTE_NV_CUINFO"
        /*0018*/ 	.short	0x0002
        /*001a*/ 	.short	0x0064
        /*001c*/ 	.short	0x0082
	.zero		2


//--------------------- .nv.info                  --------------------------
	.section	.nv.info,"",@"SHT_CUDA_INFO"
	.align	4


	//----- nvinfo : EIATTR_REGCOUNT
	.align		4
        /*0000*/ 	.byte	0x04, 0x2f
        /*0002*/ 	.short	(.L_1 - .L_0)
	.align		4
.L_0:
        /*0004*/ 	.word	index@(_Z26globalMatrixMultiplicationPA256_fPA128_fS2_)
        /*0008*/ 	.word	0x00000010


	//----- nvinfo : EIATTR_FRAME_SIZE
	.align		4
.L_1:
        /*000c*/ 	.byte	0x04, 0x11
        /*000e*/ 	.short	(.L_3 - .L_2)
	.align		4
.L_2:
        /*0010*/ 	.word	index@(_Z26globalMatrixMultiplicationPA256_fPA128_fS2_)
        /*0014*/ 	.word	0x00000000


	//----- nvinfo : EIATTR_MIN_STACK_SIZE
	.align		4
.L_3:
        /*0018*/ 	.byte	0x04, 0x12
        /*001a*/ 	.short	(.L_5 - .L_4)
	.align		4
.L_4:
        /*001c*/ 	.word	index@(_Z26globalMatrixMultiplicationPA256_fPA128_fS2_)
        /*0020*/ 	.word	0x00000000
.L_5:


//--------------------- .nv.compat                --------------------------
	.section	.nv.compat,"",@"SHT_CUDA_COMPAT_INFO"
	.align	4
        /*0000*/ 	.byte	0x02, 0x09, 0x00, 0x00, 0x02, 0x02, 0x01, 0x00, 0x02, 0x05, 0x05, 0x00, 0x03, 0x07, 0x01, 0x01
        /*0010*/ 	.byte	0x02, 0x03, 0x00, 0x00, 0x02, 0x06, 0x01, 0x00, 0x04, 0x0b, 0x08, 0x00, 0x09, 0x00, 0x00, 0x00
        /*0020*/ 	.byte	0x00, 0x00, 0x00, 0x00


//--------------------- .nv.info._Z26globalMatrixMultiplicationPA256_fPA128_fS2_ --------------------------
	.section	.nv.info._Z26globalMatrixMultiplicationPA256_fPA128_fS2_,"",@"SHT_CUDA_INFO"
	.sectionflags	@""
	.align	4


	//----- nvinfo : EIATTR_CUDA_API_VERSION
	.align		4
        /*0000*/ 	.byte	0x04, 0x37
        /*0002*/ 	.short	(.L_7 - .L_6)
.L_6:
        /*0004*/ 	.word	0x00000082


	//----- nvinfo : EIATTR_KPARAM_INFO
	.align		4
.L_7:
        /*0008*/ 	.byte	0x04, 0x17
        /*000a*/ 	.short	(.L_9 - .L_8)
.L_8:
        /*000c*/ 	.word	0x00000000
        /*0010*/ 	.short	0x0002
        /*0012*/ 	.short	0x0010
        /*0014*/ 	.byte	0x00, 0xf5, 0x21, 0x00


	//----- nvinfo : EIATTR_KPARAM_INFO
	.align		4
.L_9:
        /*0018*/ 	.byte	0x04, 0x17
        /*001a*/ 	.short	(.L_11 - .L_10)
.L_10:
        /*001c*/ 	.word	0x00000000
        /*0020*/ 	.short	0x0001
        /*0022*/ 	.short	0x0008
        /*0024*/ 	.byte	0x00, 0xf5, 0x21, 0x00


	//----- nvinfo : EIATTR_KPARAM_INFO
	.align		4
.L_11:
        /*0028*/ 	.byte	0x04, 0x17
        /*002a*/ 	.short	(.L_13 - .L_12)
.L_12:
        /*002c*/ 	.word	0x00000000
        /*0030*/ 	.short	0x0000
        /*0032*/ 	.short	0x0000
        /*0034*/ 	.byte	0x00, 0xf5, 0x21, 0x00


	//----- nvinfo : EIATTR_SPARSE_MMA_MASK
	.align		4
.L_13:
        /*0038*/ 	.byte	0x03, 0x50
        /*003a*/ 	.short	0x0000


	//----- nvinfo : EIATTR_MAXREG_COUNT
	.align		4
        /*003c*/ 	.byte	0x03, 0x1b
        /*003e*/ 	.short	0x00ff


	//----- nvinfo : EIATTR_MERCURY_ISA_VERSION
	.align		4
        /*0040*/ 	.byte	0x03, 0x5f
        /*0042*/ 	.short	0x0101


	//----- nvinfo : EIATTR_VRC_CTA_INIT_COUNT
	.align		4
        /*0044*/ 	.byte	0x02, 0x4a
	.zero		1
	.zero		1


	//----- nvinfo : EIATTR_EXIT_INSTR_OFFSETS
	.align		4
        /*0048*/ 	.byte	0x04, 0x1c
        /*004a*/ 	.short	(.L_15 - .L_14)


	//   ....[0]....
.L_14:
        /*004c*/ 	.word	0x00000610


	//----- nvinfo : EIATTR_CBANK_PARAM_SIZE
	.align		4
.L_15:
        /*0050*/ 	.byte	0x03, 0x19
        /*0052*/ 	.short	0x0018


	//----- nvinfo : EIATTR_PARAM_CBANK
	.align		4
        /*0054*/ 	.byte	0x04, 0x0a
        /*0056*/ 	.short	(.L_17 - .L_16)
	.align		4
.L_16:
        /*0058*/ 	.word	index@(.nv.constant0._Z26globalMatrixMultiplicationPA256_fPA128_fS2_)
        /*005c*/ 	.short	0x0380
        /*005e*/ 	.short	0x0018


	//----- nvinfo : EIATTR_SW_WAR
	.align		4
.L_17:
        /*0060*/ 	.byte	0x04, 0x36
        /*0062*/ 	.short	(.L_19 - .L_18)
.L_18:
        /*0064*/ 	.word	0x00000008
.L_19:


//--------------------- .nv.callgraph             --------------------------
	.section	.nv.callgraph,"",@"SHT_CUDA_CALLGRAPH"
	.align	4
	.sectionentsize	8
	.align		4
        /*0000*/ 	.word	0x00000000
	.align		4
        /*0004*/ 	.word	0xffffffff
	.align		4
        /*0008*/ 	.word	0x00000000
	.align		4
        /*000c*/ 	.word	0xfffffffe
	.align		4
        /*0010*/ 	.word	0x00000000
	.align		4
        /*0014*/ 	.word	0xfffffffd
	.align		4
        /*0018*/ 	.word	0x00000000
	.align		4
        /*001c*/ 	.word	0xfffffffc


//--------------------- .text._Z26globalMatrixMultiplicationPA256_fPA128_fS2_ --------------------------
	.section	.text._Z26globalMatrixMultiplicationPA256_fPA128_fS2_,"ax",@progbits
	.align	128
        .global         _Z26globalMatrixMultiplicationPA256_fPA128_fS2_
        .type           _Z26globalMatrixMultiplicationPA256_fPA128_fS2_,@function
        .size           _Z26globalMatrixMultiplicationPA256_fPA128_fS2_,(.L_x_2 - _Z26globalMatrixMultiplicationPA256_fPA128_fS2_)
        .other          _Z26globalMatrixMultiplicationPA256_fPA128_fS2_,@"STO_CUDA_ENTRY STV_DEFAULT"
_Z26globalMatrixMultiplicationPA256_fPA128_fS2_:
.text._Z26globalMatrixMultiplicationPA256_fPA128_fS2_:
[----:B------:R-:W-:Y:S01]  /*0000*/  LDC R1, c[0x0][0x37c] ;  /* 0x0000df00ff017b82 */ /* 0x000fe20000000800 */
[----:B------:R-:W0:Y:S07]  /*0010*/  S2R R9, SR_TID.X ;  /* 0x0000000000097919 */ /* 0x000e2e0000002100 */
[----:B------:R-:W0:Y:S01]  /*0020*/  S2UR UR4, SR_CTAID.X ;  /* 0x00000000000479c3 */ /* 0x000e220000002500 */
[----:B------:R-:W1:Y:S01]  /*0030*/  LDCU.64 UR6, c[0x0][0x358] ;  /* 0x00006b00ff0677ac */ /* 0x000e620008000a00 */
[----:B------:R-:W2:Y:S06]  /*0040*/  S2R R11, SR_TID.Y ;  /* 0x00000000000b7919 */ /* 0x000eac0000002200 */
[----:B------:R-:W0:Y:S08]  /*0050*/  LDC R0, c[0x0][0x360] ;  /* 0x0000d800ff007b82 */ /* 0x000e300000000800 */
[----:B------:R-:W3:Y:S08]  /*0060*/  LDC.64 R2, c[0x0][0x390] ;  /* 0x0000e400ff027b82 */ /* 0x000ef00000000a00 */
[----:B------:R-:W2:Y:S08]  /*0070*/  S2UR UR5, SR_CTAID.Y ;  /* 0x00000000000579c3 */ /* 0x000eb00000002600 */
[----:B------:R-:W2:Y:S01]  /*0080*/  LDC R4, c[0x0][0x364] ;  /* 0x0000d900ff047b82 */ /* 0x000ea20000000800 */
[----:B0-----:R-:W-:-:S04]  /*0090*/  IMAD R9, R0, UR4, R9 ;  /* 0x0000000400097c24 */ /* 0x001fc8000f8e0209 */
[----:B---3--:R-:W-:-:S03]  /*00a0*/  IMAD.WIDE R2, R9, 0x200, R2 ;  /* 0x0000020009027825 */ /* 0x008fc600078e0202 */
[----:B------:R-:W0:Y:S01]  /*00b0*/  LDC.64 R6, c[0x0][0x388] ;  /* 0x0000e200ff067b82 */ /* 0x000e220000000a00 */
[----:B--2---:R-:W-:-:S07]  /*00c0*/  IMAD R11, R4, UR5, R11 ;  /* 0x00000005040b7c24 */ /* 0x004fce000f8e020b */
[----:B------:R-:W2:Y:S01]  /*00d0*/  LDC.64 R4, c[0x0][0x380] ;  /* 0x0000e000ff047b82 */ /* 0x000ea20000000a00 */
[----:B------:R-:W-:-:S05]  /*00e0*/  IMAD.WIDE.U32 R2, R11, 0x4, R2 ;  /* 0x000000040b027825 */ /* 0x000fca00078e0002 */
[----:B-1----:R1:W5:Y:S01]  /*00f0*/  LDG.E R13, desc[UR6][R2.64] ;  /* 0x00000006020d7981 */ /* 0x002362000c1e1900 */
[----:B0-----:R-:W-:Y:S01]  /*0100*/  IMAD.WIDE.U32 R6, R11, 0x4, R6 ;  /* 0x000000040b067825 */ /* 0x001fe200078e0006 */
[----:B------:R-:W-:Y:S02]  /*0110*/  UMOV UR4, URZ ;  /* 0x000000ff00047c82 */ /* 0x000fe40008000000 */
[----:B------:R-:W-:-:S04]  /*0120*/  IADD3 R0, P1, PT, R6, 0x1000, RZ ;  /* 0x0000100006007810 */ /* 0x000fc80007f3e0ff */
[----:B------:R-:W-:Y:S01]  /*0130*/  IADD3.X R7, PT, PT, RZ, R7, RZ, P1, !PT ;  /* 0x00000007ff077210 */ /* 0x000fe20000ffe4ff */
[----:B--2---:R-:W-:-:S03]  /*0140*/  IMAD.WIDE R4, R9, 0x400, R4 ;  /* 0x0000040009047825 */ /* 0x004fc600078e0204 */
[----:B------:R-:W-:-:S04]  /*0150*/  IADD3 R8, P0, PT, R4, 0x20, RZ ;  /* 0x0000002004087810 */ /* 0x000fc80007f1e0ff */
[----:B-1----:R-:W-:-:S09]  /*0160*/  IADD3.X R9, PT, PT, RZ, R5, RZ, P0, !PT ;  /* 0x00000005ff097210 */ /* 0x002fd200007fe4ff */
.L_x_0:
[----:B------:R-:W-:Y:S02]  /*0170*/  MOV R4, R8 ;  /* 0x0000000800047202 */ /* 0x000fe40000000f00 */
[----:B------:R-:W-:Y:S02]  /*0180*/  MOV R5, R9 ;  /* 0x0000000900057202 */ /* 0x000fe40000000f00 */
[----:B------:R-:W-:-:S03]  /*0190*/  MOV R6, R0 ;  /* 0x0000000000067202 */ /* 0x000fc60000000f00 */
[----:B--2---:R-:W2:Y:S04]  /*01a0*/  LDG.E R0, desc[UR6][R4.64+-0x20] ;  /* 0xffffe00604007981 */ /* 0x004ea8000c1e1900 */
[----:B------:R-:W2:Y:S02]  /*01b0*/  LDG.E R8, desc[UR6][R6.64+-0x1000] ;  /* 0xfff0000606087981 */ /* 0x000ea4000c1e1900 */
[----:B--2--5:R-:W-:-:S05]  /*01c0*/  FFMA R13, R0, R8, R13 ;  /* 0x00000008000d7223 */ /* 0x024fca000000000d */
[----:B------:R0:W-:Y:S04]  /*01d0*/  STG.E desc[UR6][R2.64], R13 ;  /* 0x0000000d02007986 */ /* 0x0001e8000c101906 */
[----:B------:R-:W2:Y:S04]  /*01e0*/  LDG.E R0, desc[UR6][R4.64+-0x1c] ;  /* 0xffffe40604007981 */ /* 0x000ea8000c1e1900 */
[----:B------:R-:W2:Y:S02]  /*01f0*/  LDG.E R8, desc[UR6][R6.64+-0xe00] ;  /* 0xfff2000606087981 */ /* 0x000ea4000c1e1900 */
[----:B--2---:R-:W-:-:S05]  /*0200*/  FFMA R9, R0, R8, R13 ;  /* 0x0000000800097223 */ /* 0x004fca000000000d */
[----:B------:R1:W-:Y:S04]  /*0210*/  STG.E desc[UR6][R2.64], R9 ;  /* 0x0000000902007986 */ /* 0x0003e8000c101906 */
[----:B------:R-:W2:Y:S04]  /*0220*/  LDG.E R0, desc[UR6][R4.64+-0x18] ;  /* 0xffffe80604007981 */ /* 0x000ea8000c1e1900 */
[----:B------:R-:W2:Y:S02]  /*0230*/  LDG.E R8, desc[UR6][R6.64+-0xc00] ;  /* 0xfff4000606087981 */ /* 0x000ea4000c1e1900 */
[----:B--2---:R-:W-:-:S05]  /*0240*/  FFMA R11, R0, R8, R9 ;  /* 0x00000008000b7223 */ /* 0x004fca0000000009 */
[----:B------:R2:W-:Y:S04]  /*0250*/  STG.E desc[UR6][R2.64], R11 ;  /* 0x0000000b02007986 */ /* 0x0005e8000c101906 */
[----:B------:R-:W0:Y:S04]  /*0260*/  LDG.E R0, desc[UR6][R4.64+-0x14] ;  /* 0xffffec0604007981 */ /* 0x000e28000c1e1900 */
[----:B------:R-:W0:Y:S02]  /*0270*/  LDG.E R8, desc[UR6][R6.64+-0xa00] ;  /* 0xfff6000606087981 */ /* 0x000e24000c1e1900 */
[----:B0-----:R-:W-:-:S05]  /*0280*/  FFMA R13, R0, R8, R11 ;  /* 0x00000008000d7223 */ /* 0x001fca000000000b */
[----:B------:R0:W-:Y:S04]  /*0290*/  STG.E desc[UR6][R2.64], R13 ;  /* 0x0000000d02007986 */ /* 0x0001e8000c101906 */
[----:B------:R-:W1:Y:S04]  /*02a0*/  LDG.E R0, desc[UR6][R4.64+-0x10] ;  /* 0xfffff00604007981 */ /* 0x000e68000c1e1900 */
[----:B------:R-:W1:Y:S02]  /*02b0*/  LDG.E R8, desc[UR6][R6.64+-0x800] ;  /* 0xfff8000606087981 */ /* 0x000e64000c1e1900 */
[----:B-1----:R-:W-:-:S05]  /*02c0*/  FFMA R9, R0, R8, R13 ;  /* 0x0000000800097223 */ /* 0x002fca000000000d */
        /* <DEDUP_REMOVED lines=42> */
[----:B------:R-:W0:Y:S01]  /*0570*/  LDG.E R8, desc[UR6][R6.64+0xe00] ;  /* 0x000e000606087981 */ /* 0x000e22000c1e1900 */
[----:B------:R-:W-:-:S04]  /*0580*/  UIADD3 UR4, UPT, UPT, UR4, 0x10, URZ ;  /* 0x0000001004047890 */ /* 0x000fc8000fffe0ff */
[----:B------:R-:W-:Y:S01]  /*0590*/  UISETP.NE.AND UP0, UPT, UR4, 0x100, UPT ;  /* 0x000001000400788c */ /* 0x000fe2000bf05270 */
[----:B0-----:R-:W-:Y:S01]  /*05a0*/  FFMA R13, R0, R8, R11 ;  /* 0x00000008000d7223 */ /* 0x001fe2000000000b */
[----:B------:R-:W-:Y:S02]  /*05b0*/  IADD3 R8, P0, PT, R4, 0x40, RZ ;  /* 0x0000004004087810 */ /* 0x000fe40007f1e0ff */
[----:B------:R-:W-:Y:S02]  /*05c0*/  IADD3 R0, P1, PT, R6, 0x2000, RZ ;  /* 0x0000200006007810 */ /* 0x000fe40007f3e0ff */
[----:B------:R2:W-:Y:S01]  /*05d0*/  STG.E desc[UR6][R2.64], R13 ;  /* 0x0000000d02007986 */ /* 0x0005e2000c101906 */
[----:B-1----:R-:W-:Y:S02]  /*05e0*/  IADD3.X R9, PT, PT, RZ, R5, RZ, P0, !PT ;  /* 0x00000005ff097210 */ /* 0x002fe400007fe4ff */
[----:B------:R-:W-:Y:S01]  /*05f0*/  IADD3.X R7, PT, PT, RZ, R7, RZ, P1, !PT ;  /* 0x00000007ff077210 */ /* 0x000fe20000ffe4ff */
[----:B------:R-:W-:Y:S07]  /*0600*/  BRA.U UP0, `(.L_x_0) ;  /* 0xfffffff900d87547 */ /* 0x000fee000b83ffff */
[----:B------:R-:W-:Y:S05]  /*0610*/  EXIT ;  /* 0x000000000000794d */ /* 0x000fea0003800000 */
.L_x_1:
[----:B------:R-:W-:-:S00]  /*0620*/  BRA `(.L_x_1) ;  /* 0xfffffffc00fc7947 */ /* 0x000fc0000383ffff */
[----:B------:R-:W-:-:S00]  /*0630*/  NOP ;  /* 0x0000000000007918 */ /* 0x000fc00000000000 */
        /* <DEDUP_REMOVED lines=12> */
.L_x_2:


//--------------------- .nv.shared.reserved.0     --------------------------
	.section	.nv.shared.reserved.0,"aw",@nobits
	.weak		__nv_reservedSMEM_offset_0_alias
	.size		__nv_reservedSMEM_offset_0_alias, 0, 64
	.other		__nv_reservedSMEM_offset_0_alias,@"STO_CUDA_RESERVED_SHARED STV_DEFAULT"
__nv_reservedSMEM_offset_0_alias:
	.zero		0
	.zero		64


//--------------------- .nv.constant0._Z26globalMatrixMultiplicationPA256_fPA128_fS2_ --------------------------
	.section	.nv.constant0._Z26globalMatrixMultiplicationPA256_fPA128_fS2_,"a",@progbits
	.sectionflags	@""
	.align	4
.nv.constant0._Z26globalMatrixMultiplicationPA256_fPA128_fS2_:
	.zero		920


//--------------------- SYMBOLS --------------------------

	.type		.nv.reservedSmem.offset0,@object
	.size		.nv.reservedSmem.offset0,0x4
